	.headerflags	@"EF_CUDA_TEXMODE_UNIFIED EF_CUDA_64BIT_ADDRESS EF_CUDA_ACCELERATORS EF_CUDA_SM90 EF_CUDA_VIRTUAL_SM(EF_CUDA_SM90)"
	.elftype	@"ET_EXEC"


//--------------------- .nv.info                  --------------------------
	.section	.nv.info,"",@"SHT_CUDA_INFO"
	.align	4


	//----- nvinfo : EIATTR_REGCOUNT
	.align		4
        /*0000*/ 	.byte	0x04, 0x2f
        /*0002*/ 	.short	(.L_3 - .L_2)
	.align		4
.L_2:
        /*0004*/ 	.word	index@(triton_poi_fused__native_batch_norm_legit_no_training_convolution_relu_6)
        /*0008*/ 	.word	0x00000020


	//----- nvinfo : EIATTR_MIN_STACK_SIZE
	.align		4
.L_3:
        /*000c*/ 	.byte	0x04, 0x12
        /*000e*/ 	.short	(.L_5 - .L_4)
	.align		4
.L_4:
        /*0010*/ 	.word	index@(triton_poi_fused__native_batch_norm_legit_no_training_convolution_relu_6)
        /*0014*/ 	.word	0x00000000


	//----- nvinfo : EIATTR_FRAME_SIZE
	.align		4
.L_5:
        /*0018*/ 	.byte	0x04, 0x11
        /*001a*/ 	.short	(.L_7 - .L_6)
	.align		4
.L_6:
        /*001c*/ 	.word	index@(triton_poi_fused__native_batch_norm_legit_no_training_convolution_relu_6)
        /*0020*/ 	.word	0x00000000


	//----- nvinfo : EIATTR_MIN_STACK_SIZE
	.align		4
.L_7:
        /*0024*/ 	.byte	0x04, 0x12
        /*0026*/ 	.short	(.L_9 - .L_8)
	.align		4
.L_8:
        /*0028*/ 	.word	index@(triton_poi_fused__native_batch_norm_legit_no_training_convolution_relu_6)
        /*002c*/ 	.word	0x00000000
.L_9:


//--------------------- .nv.info.triton_poi_fused__native_batch_norm_legit_no_training_convolution_relu_6 --------------------------
	.section	.nv.info.triton_poi_fused__native_batch_norm_legit_no_training_convolution_relu_6,"",@"SHT_CUDA_INFO"
	.sectionflags	@""
	.align	4


	//----- nvinfo : EIATTR_CUDA_API_VERSION
	.align		4
        /*0000*/ 	.byte	0x04, 0x37
        /*0002*/ 	.short	(.L_11 - .L_10)
.L_10:
        /*0004*/ 	.word	0x0000007c


	//----- nvinfo : EIATTR_KPARAM_INFO
	.align		4
.L_11:
        /*0008*/ 	.byte	0x04, 0x17
        /*000a*/ 	.short	(.L_13 - .L_12)
.L_12:
        /*000c*/ 	.word	0x00000000
        /*0010*/ 	.short	0x0007
        /*0012*/ 	.short	0x0038
        /*0014*/ 	.byte	0x00, 0xf0, 0x11, 0x00


	//----- nvinfo : EIATTR_KPARAM_INFO
	.align		4
.L_13:
        /*0018*/ 	.byte	0x04, 0x17
        /*001a*/ 	.short	(.L_15 - .L_14)
.L_14:
        /*001c*/ 	.word	0x00000000
        /*0020*/ 	.short	0x0006
        /*0022*/ 	.short	0x0030
        /*0024*/ 	.byte	0x00, 0xf4, 0x21, 0x00


	//----- nvinfo : EIATTR_KPARAM_INFO
	.align		4
.L_15:
        /*0028*/ 	.byte	0x04, 0x17
        /*002a*/ 	.short	(.L_17 - .L_16)
.L_16:
        /*002c*/ 	.word	0x00000000
        /*0030*/ 	.short	0x0005
        /*0032*/ 	.short	0x0028
        /*0034*/ 	.byte	0x00, 0xf4, 0x21, 0x00


	//----- nvinfo : EIATTR_KPARAM_INFO
	.align		4
.L_17:
        /*0038*/ 	.byte	0x04, 0x17
        /*003a*/ 	.short	(.L_19 - .L_18)
.L_18:
        /*003c*/ 	.word	0x00000000
        /*0040*/ 	.short	0x0004
        /*0042*/ 	.short	0x0020
        /*0044*/ 	.byte	0x00, 0xf4, 0x21, 0x00


	//----- nvinfo : EIATTR_KPARAM_INFO
	.align		4
.L_19:
        /*0048*/ 	.byte	0x04, 0x17
        /*004a*/ 	.short	(.L_21 - .L_20)
.L_20:
        /*004c*/ 	.word	0x00000000
        /*0050*/ 	.short	0x0003
        /*0052*/ 	.short	0x0018
        /*0054*/ 	.byte	0x00, 0xf4, 0x21, 0x00


	//----- nvinfo : EIATTR_KPARAM_INFO
	.align		4
.L_21:
        /*0058*/ 	.byte	0x04, 0x17
        /*005a*/ 	.short	(.L_23 - .L_22)
.L_22:
        /*005c*/ 	.word	0x00000000
        /*0060*/ 	.short	0x0002
        /*0062*/ 	.short	0x0010
        /*0064*/ 	.byte	0x00, 0xf4, 0x21, 0x00


	//----- nvinfo : EIATTR_KPARAM_INFO
	.align		4
.L_23:
        /*0068*/ 	.byte	0x04, 0x17
        /*006a*/ 	.short	(.L_25 - .L_24)
.L_24:
        /*006c*/ 	.word	0x00000000
        /*0070*/ 	.short	0x0001
        /*0072*/ 	.short	0x0008
        /*0074*/ 	.byte	0x00, 0xf4, 0x21, 0x00


	//----- nvinfo : EIATTR_KPARAM_INFO
	.align		4
.L_25:
        /*0078*/ 	.byte	0x04, 0x17
        /*007a*/ 	.short	(.L_27 - .L_26)
.L_26:
        /*007c*/ 	.word	0x00000000
        /*0080*/ 	.short	0x0000
        /*0082*/ 	.short	0x0000
        /*0084*/ 	.byte	0x00, 0xf4, 0x21, 0x00


	//----- nvinfo : EIATTR_SPARSE_MMA_MASK
	.align		4
.L_27:
        /*0088*/ 	.byte	0x03, 0x50
        /*008a*/ 	.short	0x0000


	//----- nvinfo : EIATTR_MAXREG_COUNT
	.align		4
        /*008c*/ 	.byte	0x03, 0x1b
        /*008e*/ 	.short	0x00ff


	//----- nvinfo : EIATTR_EXIT_INSTR_OFFSETS
	.align		4
        /*0090*/ 	.byte	0x04, 0x1c
        /*0092*/ 	.short	(.L_29 - .L_28)


	//   ....[0]....
.L_28:
        /*0094*/ 	.word	0x000007b0


	//----- nvinfo : EIATTR_REQNTID
	.align		4
.L_29:
        /*0098*/ 	.byte	0x04, 0x10
        /*009a*/ 	.short	(.L_31 - .L_30)
.L_30:
        /*009c*/ 	.word	0x00000080
        /*00a0*/ 	.word	0x00000001
        /*00a4*/ 	.word	0x00000001


	//----- nvinfo : EIATTR_CBANK_PARAM_SIZE
	.align		4
.L_31:
        /*00a8*/ 	.byte	0x03, 0x19
        /*00aa*/ 	.short	0x003c


	//----- nvinfo : EIATTR_PARAM_CBANK
	.align		4
        /*00ac*/ 	.byte	0x04, 0x0a
        /*00ae*/ 	.short	(.L_33 - .L_32)
	.align		4
.L_32:
        /*00b0*/ 	.word	index@(.nv.constant0.triton_poi_fused__native_batch_norm_legit_no_training_convolution_relu_6)
        /*00b4*/ 	.short	0x0210
        /*00b6*/ 	.short	0x003c


	//----- nvinfo : EIATTR_SW_WAR
	.align		4
.L_33:
        /*00b8*/ 	.byte	0x04, 0x36
        /*00ba*/ 	.short	(.L_35 - .L_34)
.L_34:
        /*00bc*/ 	.word	0x00000008
.L_35:


//--------------------- .nv.callgraph             --------------------------
	.section	.nv.callgraph,"",@"SHT_CUDA_CALLGRAPH"
	.align	4
	.sectionentsize	8
	.align		4
        /*0000*/ 	.word	0x00000000
	.align		4
        /*0004*/ 	.word	0xffffffff
	.align		4
        /*0008*/ 	.word	0x00000000
	.align		4
        /*000c*/ 	.word	0xfffffffe
	.align		4
        /*0010*/ 	.word	0x00000000
	.align		4
        /*0014*/ 	.word	0xfffffffd
	.align		4
        /*0018*/ 	.word	0x00000000
	.align		4
        /*001c*/ 	.word	0xfffffffc


//--------------------- .nv.constant4             --------------------------
	.section	.nv.constant4,"a",@progbits
	.align	8
	.align		8
.nv.constant4:
        /*0000*/ 	.dword	_$_str
	.align		8
        /*0008*/ 	.dword	_$_str_$_2


//--------------------- .text.triton_poi_fused__native_batch_norm_legit_no_training_convolution_relu_6 --------------------------
	.section	.text.triton_poi_fused__native_batch_norm_legit_no_training_convolution_relu_6,"ax",@progbits
	.align	128
        .global         triton_poi_fused__native_batch_norm_legit_no_training_convolution_relu_6
        .type           triton_poi_fused__native_batch_norm_legit_no_training_convolution_relu_6,@function
        .size           triton_poi_fused__native_batch_norm_legit_no_training_convolution_relu_6,(.L_x_1 - triton_poi_fused__native_batch_norm_legit_no_training_convolution_relu_6)
        .other          triton_poi_fused__native_batch_norm_legit_no_training_convolution_relu_6,@"STO_CUDA_ENTRY STV_DEFAULT"
triton_poi_fused__native_batch_norm_legit_no_training_convolution_relu_6:
.text.triton_poi_fused__native_batch_norm_legit_no_training_convolution_relu_6:
[----:B------:R-:W-:Y:S01]  /*0000*/  LDC R1, c[0x0][0x28] ;  /* 0x00000a00ff017b82 */ /* 0x000fe20000000800 */
[----:B------:R-:W1:Y:S01]  /*0010*/  S2R R0, SR_TID.X ;  /* 0x0000000000007919 */ /* 0x000e620000002100 */
[----:B------:R-:W-:-:S06]  /*0020*/  ULDC.64 UR4, c[0x0][0x208] ;  /* 0x0000820000047ab9 */ /* 0x000fcc0000000a00 */
[----:B------:R-:W2:Y:S01]  /*0030*/  LDC.64 R28, c[0x0][0x218] ;  /* 0x00008600ff1c7b82 */ /* 0x000ea20000000a00 */
[----:B------:R-:W3:Y:S07]  /*0040*/  S2R R5, SR_CTAID.X ;  /* 0x0000000000057919 */ /* 0x000eee0000002500 */
[----:B------:R-:W4:Y:S08]  /*0050*/  LDC.64 R26, c[0x0][0x220] ;  /* 0x00008800ff1a7b82 */ /* 0x000f300000000a00 */
[----:B------:R-:W5:Y:S01]  /*0060*/  LDC.64 R22, c[0x0][0x230] ;  /* 0x00008c00ff167b82 */ /* 0x000f620000000a00 */
[----:B-1----:R-:W-:-:S02]  /*0070*/  SHF.L.U32 R0, R0, 0x2, RZ ;  /* 0x0000000200007819 */ /* 0x002fc400000006ff */
[----:B---3--:R-:W-:Y:S02]  /*0080*/  SHF.R.S32.HI R3, RZ, 0x15, R5 ;  /* 0x00000015ff037819 */ /* 0x008fe40000011405 */
[----:B------:R-:W-:Y:S02]  /*0090*/  LOP3.LUT R0, R0, 0x1fc, RZ, 0xc0, !PT ;  /* 0x000001fc00007812 */ /* 0x000fe400078ec0ff */
[----:B------:R-:W-:Y:S02]  /*00a0*/  SGXT R3, R3, 0x1 ;  /* 0x000000010303781a */ /* 0x000fe40000000200 */
[----:B------:R-:W-:Y:S02]  /*00b0*/  LEA R0, R5, R0, 0xa ;  /* 0x0000000005007211 */ /* 0x000fe400078e50ff */
[----:B------:R-:W1:Y:S02]  /*00c0*/  LDC.64 R4, c[0x0][0x228] ;  /* 0x00008a00ff047b82 */ /* 0x000e640000000a00 */
[----:B------:R-:W-:-:S04]  /*00d0*/  LEA.HI R3, R3, R0, RZ, 0x8 ;  /* 0x0000000003037211 */ /* 0x000fc800078f40ff */
[----:B------:R-:W-:Y:S02]  /*00e0*/  SHF.R.S32.HI R9, RZ, 0x8, R3 ;  /* 0x00000008ff097819 */ /* 0x000fe40000011403 */
[----:B------:R-:W-:Y:S02]  /*00f0*/  IADD3 R3, R3, 0x200, RZ ;  /* 0x0000020003037810 */ /* 0x000fe40007ffe0ff */
[----:B------:R-:W-:Y:S02]  /*0100*/  LEA.HI R2, R9, R9, RZ, 0x7 ;  /* 0x0000000909027211 */ /* 0x000fe400078f38ff */
[----:B------:R-:W-:Y:S02]  /*0110*/  SHF.R.S32.HI R3, RZ, 0x8, R3 ;  /* 0x00000008ff037819 */ /* 0x000fe40000011403 */
[----:B------:R-:W-:Y:S02]  /*0120*/  LOP3.LUT R2, R2, 0xffffff80, RZ, 0xc0, !PT ;  /* 0xffffff8002027812 */ /* 0x000fe400078ec0ff */
[----:B------:R-:W-:-:S02]  /*0130*/  LEA.HI R6, R3, R3, RZ, 0x7 ;  /* 0x0000000303067211 */ /* 0x000fc400078f38ff */
[----:B------:R-:W-:Y:S02]  /*0140*/  IADD3 R9, R9, -R2, RZ ;  /* 0x8000000209097210 */ /* 0x000fe40007ffe0ff */
[----:B------:R-:W-:-:S04]  /*0150*/  LOP3.LUT R6, R6, 0xffffff80, RZ, 0xc0, !PT ;  /* 0xffffff8006067812 */ /* 0x000fc800078ec0ff */
[----:B------:R-:W-:Y:S01]  /*0160*/  IADD3 R3, R3, -R6, RZ ;  /* 0x8000000603037210 */ /* 0x000fe20007ffe0ff */
[--C-:B-1----:R-:W-:Y:S01]  /*0170*/  IMAD.WIDE R12, R9, 0x4, R4.reuse ;  /* 0x00000004090c7825 */ /* 0x102fe200078e0204 */
[----:B------:R-:W1:Y:S03]  /*0180*/  LDC.64 R6, c[0x0][0x210] ;  /* 0x00008400ff067b82 */ /* 0x000e660000000a00 */
[----:B------:R-:W-:Y:S01]  /*0190*/  IMAD.WIDE R24, R3, 0x4, R4 ;  /* 0x0000000403187825 */ /* 0x000fe200078e0204 */
[----:B------:R-:W3:Y:S04]  /*01a0*/  LDG.E.EL R21, desc[UR4][R12.64] ;  /* 0x000000040c157981 */ /* 0x000ee8000c2e1900 */
[----:B------:R-:W5:Y:S01]  /*01b0*/  LDC.64 R4, c[0x0][0x238] ;  /* 0x00008e00ff047b82 */ /* 0x000f620000000a00 */
[----:B------:R-:W3:Y:S01]  /*01c0*/  LDG.E.EL R24, desc[UR4][R24.64] ;  /* 0x0000000418187981 */ /* 0x000ee2000c2e1900 */
[----:B--2---:R-:W-:-:S05]  /*01d0*/  IMAD.WIDE R10, R9, 0x4, R28 ;  /* 0x00000004090a7825 */ /* 0x004fca00078e021c */
[----:B------:R4:W2:Y:S01]  /*01e0*/  LDG.E.EL R19, desc[UR4][R10.64] ;  /* 0x000000040a137981 */ /* 0x0008a2000c2e1900 */
[----:B-1----:R-:W-:-:S04]  /*01f0*/  IMAD.WIDE R6, R0, 0x4, R6 ;  /* 0x0000000400067825 */ /* 0x002fc800078e0206 */
[C---:B----4-:R-:W-:Y:S01]  /*0200*/  IMAD.WIDE R10, R9.reuse, 0x4, R26 ;  /* 0x00000004090a7825 */ /* 0x050fe200078e021a */
[----:B------:R-:W2:Y:S04]  /*0210*/  LDG.E.128 R12, desc[UR4][R6.64] ;  /* 0x00000004060c7981 */ /* 0x000ea8000c1e1d00 */
[----:B------:R-:W4:Y:S01]  /*0220*/  LDG.E.EL R18, desc[UR4][R10.64] ;  /* 0x000000040a127981 */ /* 0x000f22000c2e1900 */
[----:B-----5:R-:W-:-:S04]  /*0230*/  IMAD.WIDE R16, R9, 0x4, R22 ;  /* 0x0000000409107825 */ /* 0x020fc800078e0216 */
[----:B0-----:R-:W-:Y:S02]  /*0240*/  IMAD.WIDE R8, R9, 0x4, R4 ;  /* 0x0000000409087825 */ /* 0x001fe400078e0204 */
[----:B------:R-:W5:Y:S02]  /*0250*/  LDG.E.EL R17, desc[UR4][R16.64] ;  /* 0x0000000410117981 */ /* 0x000f64000c2e1900 */
[C---:B------:R-:W-:Y:S02]  /*0260*/  IMAD.WIDE R28, R3.reuse, 0x4, R28 ;  /* 0x00000004031c7825 */ /* 0x040fe400078e021c */
[----:B------:R-:W5:Y:S02]  /*0270*/  LDG.E.EL R20, desc[UR4][R8.64] ;  /* 0x0000000408147981 */ /* 0x000f64000c2e1900 */
[C---:B------:R-:W-:Y:S02]  /*0280*/  IMAD.WIDE R26, R3.reuse, 0x4, R26 ;  /* 0x00000004031a7825 */ /* 0x040fe400078e021a */
[----:B------:R0:W5:Y:S04]  /*0290*/  LDG.E.EL R16, desc[UR4][R28.64] ;  /* 0x000000041c107981 */ /* 0x000168000c2e1900 */
[----:B------:R-:W5:Y:S01]  /*02a0*/  LDG.E.128 R8, desc[UR4][R6.64+0x800] ;  /* 0x0008000406087981 */ /* 0x000f62000c1e1d00 */
[----:B------:R-:W-:-:S03]  /*02b0*/  IMAD.WIDE R4, R3, 0x4, R4 ;  /* 0x0000000403047825 */ /* 0x000fc600078e0204 */
[----:B------:R-:W5:Y:S01]  /*02c0*/  LDG.E.EL R2, desc[UR4][R26.64] ;  /* 0x000000041a027981 */ /* 0x000f62000c2e1900 */
[----:B------:R-:W-:-:S03]  /*02d0*/  IMAD.WIDE R22, R3, 0x4, R22 ;  /* 0x0000000403167825 */ /* 0x000fc600078e0216 */
[----:B------:R-:W5:Y:S04]  /*02e0*/  LDG.E.EL R4, desc[UR4][R4.64] ;  /* 0x0000000404047981 */ /* 0x000f68000c2e1900 */
[----:B------:R1:W5:Y:S01]  /*02f0*/  LDG.E.EL R3, desc[UR4][R22.64] ;  /* 0x0000000416037981 */ /* 0x000362000c2e1900 */
[----:B---3--:R-:W-:Y:S01]  /*0300*/  FADD R21, R21, 9.9999997473787516356e-06 ;  /* 0x3727c5ac15157421 */ /* 0x008fe20000000000 */
[----:B------:R-:W-:-:S03]  /*0310*/  FADD R24, R24, 9.9999997473787516356e-06 ;  /* 0x3727c5ac18187421 */ /* 0x000fc60000000000 */
[----:B------:R-:W3:Y:S08]  /*0320*/  MUFU.SQRT R25, R21 ;  /* 0x0000001500197308 */ /* 0x000ef00000002000 */
[----:B0-----:R-:W0:Y:S01]  /*0330*/  MUFU.SQRT R28, R24 ;  /* 0x00000018001c7308 */ /* 0x001e220000002000 */
[C---:B---3--:R-:W-:Y:S02]  /*0340*/  FSETP.GT.AND P0, PT, R25.reuse, 8.50705917302346158658e+37, PT ;  /* 0x7e8000001900780b */ /* 0x048fe40003f04000 */
[----:B------:R-:W-:-:S02]  /*0350*/  FSETP.GEU.AND P2, PT, R25, 1.175494350822287508e-38, PT ;  /* 0x008000001900780b */ /* 0x000fc40003f4e000 */
[C---:B0-----:R-:W-:Y:S02]  /*0360*/  FSETP.GT.AND P1, PT, R28.reuse, 8.50705917302346158658e+37, PT ;  /* 0x7e8000001c00780b */ /* 0x041fe40003f24000 */
[----:B------:R-:W-:-:S07]  /*0370*/  FSETP.GEU.AND P3, PT, R28, 1.175494350822287508e-38, PT ;  /* 0x008000001c00780b */ /* 0x000fce0003f6e000 */
[----:B------:R-:W-:Y:S01]  /*0380*/  @P0 FMUL R25, R25, 0.25 ;  /* 0x3e80000019190820 */ /* 0x000fe20000400000 */
[----:B------:R-:W-:-:S03]  /*0390*/  HFMA2.MMA R24, -RZ, RZ, 1.625, 0 ;  /* 0x3e800000ff187435 */ /* 0x000fc600000001ff */
[----:B------:R-:W-:Y:S01]  /*03a0*/  @!P2 FMUL R25, R25, 16777216 ;  /* 0x4b8000001919a820 */ /* 0x000fe20000400000 */
[----:B------:R-:W-:-:S04]  /*03b0*/  @P1 FMUL R28, R28, 0.25 ;  /* 0x3e8000001c1c1820 */ /* 0x000fc80000400000 */
[----:B------:R-:W-:Y:S01]  /*03c0*/  @!P3 FMUL R28, R28, 16777216 ;  /* 0x4b8000001c1cb820 */ /* 0x000fe20000400000 */
[----:B------:R-:W0:Y:S01]  /*03d0*/  MUFU.RCP R25, R25 ;  /* 0x0000001900197308 */ /* 0x000e220000001000 */
[----:B-1----:R-:W-:-:S07]  /*03e0*/  FSEL R22, R24, 1, P0 ;  /* 0x3f80000018167808 */ /* 0x002fce0000000000 */
[----:B------:R1:W3:Y:S01]  /*03f0*/  MUFU.RCP R5, R28 ;  /* 0x0000001c00057308 */ /* 0x0002e20000001000 */
[----:B------:R-:W-:Y:S01]  /*0400*/  FSEL R24, R24, 1, P1 ;  /* 0x3f80000018187808 */ /* 0x000fe20000800000 */
[----:B------:R-:W-:Y:S01]  /*0410*/  @!P2 FMUL R22, R22, 16777216 ;  /* 0x4b8000001616a820 */ /* 0x000fe20000400000 */
[--C-:B--2---:R-:W-:Y:S01]  /*0420*/  FADD R13, R13, R19.reuse ;  /* 0x000000130d0d7221 */ /* 0x104fe20000000000 */
[--C-:B------:R-:W-:Y:S01]  /*0430*/  FADD R12, R12, R19.reuse ;  /* 0x000000130c0c7221 */ /* 0x100fe20000000000 */
[--C-:B------:R-:W-:Y:S01]  /*0440*/  FADD R14, R14, R19.reuse ;  /* 0x000000130e0e7221 */ /* 0x100fe20000000000 */
[----:B------:R-:W-:Y:S01]  /*0450*/  @!P3 FMUL R24, R24, 16777216 ;  /* 0x4b8000001818b820 */ /* 0x000fe20000400000 */
[----:B------:R-:W-:Y:S01]  /*0460*/  FADD R15, R15, R19 ;  /* 0x000000130f0f7221 */ /* 0x000fe20000000000 */
[----:B0-----:R-:W-:Y:S01]  /*0470*/  FMUL R21, R25, R22 ;  /* 0x0000001619157220 */ /* 0x001fe20000400000 */
[C---:B----4-:R-:W-:Y:S01]  /*0480*/  FADD R22, -R18.reuse, R12 ;  /* 0x0000000c12167221 */ /* 0x050fe20000000100 */
[C---:B------:R-:W-:Y:S01]  /*0490*/  FADD R26, -R18.reuse, R14 ;  /* 0x0000000e121a7221 */ /* 0x040fe20000000100 */
[C---:B-1----:R-:W-:Y:S01]  /*04a0*/  FADD R28, -R18.reuse, R15 ;  /* 0x0000000f121c7221 */ /* 0x042fe20000000100 */
[----:B---3--:R-:W-:Y:S01]  /*04b0*/  FMUL R5, R5, R24 ;  /* 0x0000001805057220 */ /* 0x008fe20000400000 */
[----:B------:R-:W-:-:S02]  /*04c0*/  FADD R24, -R18, R13 ;  /* 0x0000000d12187221 */ /* 0x000fc40000000100 */
[----:B------:R-:W0:Y:S01]  /*04d0*/  LDC.64 R18, c[0x0][0x240] ;  /* 0x00009000ff127b82 */ /* 0x000e220000000a00 */
[C---:B------:R-:W-:Y:S01]  /*04e0*/  FMUL R27, R21.reuse, R22 ;  /* 0x00000016151b7220 */ /* 0x040fe20000400000 */
[C---:B------:R-:W-:Y:S01]  /*04f0*/  FMUL R24, R21.reuse, R24 ;  /* 0x0000001815187220 */ /* 0x040fe20000400000 */
[C---:B------:R-:W-:Y:S01]  /*0500*/  FMUL R23, R21.reuse, R26 ;  /* 0x0000001a15177220 */ /* 0x040fe20000400000 */
[----:B------:R-:W-:Y:S01]  /*0510*/  FMUL R25, R21, R28 ;  /* 0x0000001c15197220 */ /* 0x000fe20000400000 */
[--C-:B-----5:R-:W-:Y:S01]  /*0520*/  FADD R9, R9, R16.reuse ;  /* 0x0000001009097221 */ /* 0x120fe20000000000 */
[--C-:B------:R-:W-:Y:S01]  /*0530*/  FADD R8, R8, R16.reuse ;  /* 0x0000001008087221 */ /* 0x100fe20000000000 */
[--C-:B------:R-:W-:Y:S01]  /*0540*/  FADD R10, R10, R16.reuse ;  /* 0x000000100a0a7221 */ /* 0x100fe20000000000 */
[----:B------:R-:W-:Y:S01]  /*0550*/  FADD R11, R11, R16 ;  /* 0x000000100b0b7221 */ /* 0x000fe20000000000 */
[C-C-:B------:R-:W-:Y:S01]  /*0560*/  FFMA R22, R17.reuse, R24, R20.reuse ;  /* 0x0000001811167223 */ /* 0x140fe20000000014 */
[C-C-:B------:R-:W-:Y:S01]  /*0570*/  FFMA R21, R17.reuse, R27, R20.reuse ;  /* 0x0000001b11157223 */ /* 0x140fe20000000014 */
[C-C-:B------:R-:W-:Y:S01]  /*0580*/  FFMA R23, R17.reuse, R23, R20.reuse ;  /* 0x0000001711177223 */ /* 0x140fe20000000014 */
[----:B------:R-:W-:Y:S01]  /*0590*/  FFMA R17, R17, R25, R20 ;  /* 0x0000001911117223 */ /* 0x000fe20000000014 */
[C---:B------:R-:W-:Y:S01]  /*05a0*/  FADD R20, -R2.reuse, R9 ;  /* 0x0000000902147221 */ /* 0x040fe20000000100 */
[C---:B------:R-:W-:Y:S01]  /*05b0*/  FADD R16, -R2.reuse, R8 ;  /* 0x0000000802107221 */ /* 0x040fe20000000100 */
[C---:B------:R-:W-:Y:S01]  /*05c0*/  FADD R24, -R2.reuse, R10 ;  /* 0x0000000a02187221 */ /* 0x040fe20000000100 */
[----:B------:R-:W-:Y:S01]  /*05d0*/  FADD R2, -R2, R11 ;  /* 0x0000000b02027221 */ /* 0x000fe20000000100 */
[C---:B------:R-:W-:Y:S01]  /*05e0*/  FMUL R20, R5.reuse, R20 ;  /* 0x0000001405147220 */ /* 0x040fe20000400000 */
[C---:B------:R-:W-:Y:S01]  /*05f0*/  FMUL R29, R5.reuse, R16 ;  /* 0x00000010051d7220 */ /* 0x040fe20000400000 */
[C---:B------:R-:W-:Y:S01]  /*0600*/  FMUL R27, R5.reuse, R24 ;  /* 0x00000018051b7220 */ /* 0x040fe20000400000 */
[----:B------:R-:W-:Y:S01]  /*0610*/  FMUL R25, R5, R2 ;  /* 0x0000000205197220 */ /* 0x000fe20000400000 */
[C-C-:B------:R-:W-:Y:S01]  /*0620*/  FFMA R5, R3.reuse, R20, R4.reuse ;  /* 0x0000001403057223 */ /* 0x140fe20000000004 */
[C-C-:B------:R-:W-:Y:S01]  /*0630*/  FFMA R20, R3.reuse, R29, R4.reuse ;  /* 0x0000001d03147223 */ /* 0x140fe20000000004 */
[C-C-:B------:R-:W-:Y:S01]  /*0640*/  FFMA R24, R3.reuse, R27, R4.reuse ;  /* 0x0000001b03187223 */ /* 0x140fe20000000004 */
[----:B------:R-:W-:Y:S01]  /*0650*/  FFMA R25, R3, R25, R4 ;  /* 0x0000001903197223 */ /* 0x000fe20000000004 */
[----:B------:R-:W-:Y:S01]  /*0660*/  FSETP.GEU.AND P6, PT, R17, RZ, PT ;  /* 0x000000ff1100720b */ /* 0x000fe20003fce000 */
[----:B0-----:R-:W-:Y:S01]  /*0670*/  IMAD.WIDE R2, R0, 0x4, R18 ;  /* 0x0000000400027825 */ /* 0x001fe200078e0212 */
[----:B------:R-:W-:-:S02]  /*0680*/  FSETP.GEU.AND P0, PT, R23, RZ, PT ;  /* 0x000000ff1700720b */ /* 0x000fc40003f0e000 */
[----:B------:R-:W-:Y:S02]  /*0690*/  FSETP.GEU.AND P1, PT, R22, RZ, PT ;  /* 0x000000ff1600720b */ /* 0x000fe40003f2e000 */
[----:B------:R-:W-:Y:S02]  /*06a0*/  FSETP.GEU.AND P2, PT, R21, RZ, PT ;  /* 0x000000ff1500720b */ /* 0x000fe40003f4e000 */
[----:B------:R-:W-:Y:S02]  /*06b0*/  SEL R19, R17, RZ, P6 ;  /* 0x000000ff11137207 */ /* 0x000fe40003000000 */
[----:B------:R-:W-:Y:S02]  /*06c0*/  FSETP.GEU.AND P3, PT, R25, RZ, PT ;  /* 0x000000ff1900720b */ /* 0x000fe40003f6e000 */
[----:B------:R-:W-:Y:S02]  /*06d0*/  FSETP.GEU.AND P4, PT, R24, RZ, PT ;  /* 0x000000ff1800720b */ /* 0x000fe40003f8e000 */
[----:B------:R-:W-:-:S02]  /*06e0*/  FSETP.GEU.AND P5, PT, R5, RZ, PT ;  /* 0x000000ff0500720b */ /* 0x000fc40003fae000 */
[----:B------:R-:W-:Y:S02]  /*06f0*/  FSETP.GEU.AND P6, PT, R20, RZ, PT ;  /* 0x000000ff1400720b */ /* 0x000fe40003fce000 */
[----:B------:R-:W-:Y:S02]  /*0700*/  SEL R18, R23, RZ, P0 ;  /* 0x000000ff17127207 */ /* 0x000fe40000000000 */
[----:B------:R-:W-:Y:S02]  /*0710*/  SEL R17, R22, RZ, P1 ;  /* 0x000000ff16117207 */ /* 0x000fe40000800000 */
[----:B------:R-:W-:Y:S02]  /*0720*/  SEL R16, R21, RZ, P2 ;  /* 0x000000ff15107207 */ /* 0x000fe40001000000 */
[----:B------:R-:W-:Y:S02]  /*0730*/  SEL R23, R25, RZ, P3 ;  /* 0x000000ff19177207 */ /* 0x000fe40001800000 */
[----:B------:R-:W-:-:S02]  /*0740*/  SEL R22, R24, RZ, P4 ;  /* 0x000000ff18167207 */ /* 0x000fc40002000000 */
[----:B------:R-:W-:Y:S02]  /*0750*/  SEL R21, R5, RZ, P5 ;  /* 0x000000ff05157207 */ /* 0x000fe40002800000 */
[----:B------:R-:W-:Y:S01]  /*0760*/  SEL R20, R20, RZ, P6 ;  /* 0x000000ff14147207 */ /* 0x000fe20003000000 */
[----:B------:R-:W-:Y:S04]  /*0770*/  STG.E.128 desc[UR4][R6.64], R12 ;  /* 0x0000000c06007986 */ /* 0x000fe8000c101d04 */
[----:B------:R-:W-:Y:S04]  /*0780*/  STG.E.128 desc[UR4][R6.64+0x800], R8 ;  /* 0x0008000806007986 */ /* 0x000fe8000c101d04 */
[----:B------:R-:W-:Y:S04]  /*0790*/  STG.E.128 desc[UR4][R2.64], R16 ;  /* 0x0000001002007986 */ /* 0x000fe8000c101d04 */
[----:B------:R-:W-:Y:S01]  /*07a0*/  STG.E.128 desc[UR4][R2.64+0x800], R20 ;  /* 0x0008001402007986 */ /* 0x000fe2000c101d04 */
[----:B------:R-:W-:Y:S05]  /*07b0*/  EXIT ;  /* 0x000000000000794d */ /* 0x000fea0003800000 */
.L_x_0:
[----:B------:R-:W-:-:S00]  /*07c0*/  BRA `(.L_x_0) ;  /* 0xfffffffc00fc7947 */ /* 0x000fc0000383ffff */
[----:B------:R-:W-:-:S00]  /*07d0*/  NOP ;  /* 0x0000000000007918 */ /* 0x000fc00000000000 */
        /* <DEDUP_REMOVED lines=10> */
.L_x_1:


//--------------------- .nv.global.init           --------------------------
	.section	.nv.global.init,"aw",@progbits
.nv.global.init:
	.type		_$_str,@object
	.size		_$_str,(_$_str_$_2 - _$_str)
_$_str:
        /*0000*/ 	.byte	0x5f, 0x5f, 0x43, 0x55, 0x44, 0x41, 0x5f, 0x46, 0x54, 0x5a, 0x00
	.type		_$_str_$_2,@object
	.size		_$_str_$_2,(.L_1 - _$_str_$_2)
_$_str_$_2:
        /*000b*/ 	.byte	0x5f, 0x5f, 0x43, 0x55, 0x44, 0x41, 0x5f, 0x50, 0x52, 0x45, 0x43, 0x5f, 0x53, 0x51, 0x52, 0x54
        /*001b*/ 	.byte	0x00
.L_1:


//--------------------- .nv.constant0.triton_poi_fused__native_batch_norm_legit_no_training_convolution_relu_6 --------------------------
	.section	.nv.constant0.triton_poi_fused__native_batch_norm_legit_no_training_convolution_relu_6,"a",@progbits
	.sectionflags	@""
	.align	4
.nv.constant0.triton_poi_fused__native_batch_norm_legit_no_training_convolution_relu_6:
	.zero		588
